//
// Generated by NVIDIA NVVM Compiler
//
// Compiler Build ID: CL-36424714
// Cuda compilation tools, release 13.0, V13.0.88
// Based on NVVM 20.0.0
//

.version 9.0
.target sm_100
.address_size 64

	// .globl	_Z4convPfS_S_iiii

.visible .entry _Z4convPfS_S_iiii(
	.param .u64 .ptr .align 1 _Z4convPfS_S_iiii_param_0,
	.param .u64 .ptr .align 1 _Z4convPfS_S_iiii_param_1,
	.param .u64 .ptr .align 1 _Z4convPfS_S_iiii_param_2,
	.param .u32 _Z4convPfS_S_iiii_param_3,
	.param .u32 _Z4convPfS_S_iiii_param_4,
	.param .u32 _Z4convPfS_S_iiii_param_5,
	.param .u32 _Z4convPfS_S_iiii_param_6
)
{
	.reg .pred 	%p<3>;
	.reg .b32 	%r<25>;
	.reg .b32 	%f<31>;
	.reg .b64 	%rd<16>;

	ld.param.u64 	%rd4, [_Z4convPfS_S_iiii_param_0];
	ld.param.u64 	%rd5, [_Z4convPfS_S_iiii_param_1];
	ld.param.u64 	%rd6, [_Z4convPfS_S_iiii_param_2];
	ld.param.u32 	%r11, [_Z4convPfS_S_iiii_param_3];
	ld.param.u32 	%r12, [_Z4convPfS_S_iiii_param_4];
	ld.param.u32 	%r13, [_Z4convPfS_S_iiii_param_5];
	setp.lt.s32 	%p1, %r13, 1;
	@%p1 bra 	$L__BB0_3;
	mov.u32 	%r14, %ctaid.x;
	mov.u32 	%r15, %tid.x;
	mov.u32 	%r16, %tid.y;
	cvta.to.global.u64 	%rd7, %rd4;
	mad.lo.s32 	%r17, %r12, %r14, %r16;
	mad.lo.s32 	%r18, %r11, %r17, %r11;
	add.s32 	%r19, %r15, %r18;
	add.s32 	%r20, %r19, 1;
	mul.wide.s32 	%rd8, %r20, 4;
	add.s64 	%rd1, %rd7, %rd8;
	ld.global.f32 	%f30, [%rd1];
	neg.s32 	%r24, %r13;
	mad.lo.s32 	%r23, %r16, %r11, %r15;
	mul.lo.s32 	%r3, %r12, %r11;
	mul.lo.s32 	%r21, %r14, %r13;
	mul.lo.s32 	%r22, %r21, 9;
	cvta.to.global.u64 	%rd2, %rd5;
	cvta.to.global.u64 	%rd3, %rd6;
	mul.wide.s32 	%rd13, %r11, 4;
$L__BB0_2:
	mul.wide.s32 	%rd9, %r23, 4;
	add.s64 	%rd10, %rd2, %rd9;
	ld.global.f32 	%f4, [%rd10];
	mul.wide.s32 	%rd11, %r22, 4;
	add.s64 	%rd12, %rd3, %rd11;
	ld.global.f32 	%f5, [%rd12];
	fma.rn.f32 	%f6, %f4, %f5, %f30;
	st.global.f32 	[%rd1], %f6;
	add.s64 	%rd14, %rd10, %rd13;
	ld.global.f32 	%f7, [%rd14];
	ld.global.f32 	%f8, [%rd12+12];
	fma.rn.f32 	%f9, %f7, %f8, %f6;
	st.global.f32 	[%rd1], %f9;
	add.s64 	%rd15, %rd14, %rd13;
	ld.global.f32 	%f10, [%rd15];
	ld.global.f32 	%f11, [%rd12+24];
	fma.rn.f32 	%f12, %f10, %f11, %f9;
	st.global.f32 	[%rd1], %f12;
	ld.global.f32 	%f13, [%rd10+4];
	ld.global.f32 	%f14, [%rd12+4];
	fma.rn.f32 	%f15, %f13, %f14, %f12;
	st.global.f32 	[%rd1], %f15;
	ld.global.f32 	%f16, [%rd14+4];
	ld.global.f32 	%f17, [%rd12+16];
	fma.rn.f32 	%f18, %f16, %f17, %f15;
	st.global.f32 	[%rd1], %f18;
	ld.global.f32 	%f19, [%rd15+4];
	ld.global.f32 	%f20, [%rd12+28];
	fma.rn.f32 	%f21, %f19, %f20, %f18;
	st.global.f32 	[%rd1], %f21;
	ld.global.f32 	%f22, [%rd10+8];
	ld.global.f32 	%f23, [%rd12+8];
	fma.rn.f32 	%f24, %f22, %f23, %f21;
	st.global.f32 	[%rd1], %f24;
	ld.global.f32 	%f25, [%rd14+8];
	ld.global.f32 	%f26, [%rd12+20];
	fma.rn.f32 	%f27, %f25, %f26, %f24;
	st.global.f32 	[%rd1], %f27;
	ld.global.f32 	%f28, [%rd15+8];
	ld.global.f32 	%f29, [%rd12+32];
	fma.rn.f32 	%f30, %f28, %f29, %f27;
	st.global.f32 	[%rd1], %f30;
	add.s32 	%r24, %r24, 1;
	setp.ne.s32 	%p2, %r24, 0;
	add.s32 	%r23, %r23, %r3;
	add.s32 	%r22, %r22, 9;
	@%p2 bra 	$L__BB0_2;
$L__BB0_3:
	ret;

}


// ===== COMPILED SASS (sm_100) =====

	.target	sm_100

	.elftype	@"ET_EXEC"


//--------------------- .note.nv.tkinfo           --------------------------
	.section	.note.nv.tkinfo,"",@"SHT_NOTE"
	.sectionflags	@"SHF_NOTE_NV_TKINFO"
	.tkinfo
        /*0018*/ 	.word	0x00000002
        /*0030*/ 	.string	""
        /*0030*/ 	.string	"ptxas"
        /*0030*/ 	.string	"Cuda compilation tools, release 13.0, V13.0.88"
        /*0030*/ 	.string	"Build cuda_13.0.r13.0/compiler.36424714_0"
        /*0030*/ 	.string	"-arch sm_100 -m 64 "



//--------------------- .note.nv.cuinfo           --------------------------
	.section	.note.nv.cuinfo,"",@"SHT_NOTE"
	.sectionflags	@"SHF_NOTE_NV_CUINFO"
        /*0018*/ 	.short	0x0002
        /*001a*/ 	.short	0x0064
        /*001c*/ 	.short	0x0082
	.zero		2


//--------------------- .nv.info                  --------------------------
	.section	.nv.info,"",@"SHT_CUDA_INFO"
	.align	4


	//----- nvinfo : EIATTR_REGCOUNT
	.align		4
        /*0000*/ 	.byte	0x04, 0x2f
        /*0002*/ 	.short	(.L_1 - .L_0)
	.align		4
.L_0:
        /*0004*/ 	.word	index@(_Z4convPfS_S_iiii)
        /*0008*/ 	.word	0x0000001a


	//----- nvinfo : EIATTR_FRAME_SIZE
	.align		4
.L_1:
        /*000c*/ 	.byte	0x04, 0x11
        /*000e*/ 	.short	(.L_3 - .L_2)
	.align		4
.L_2:
        /*0010*/ 	.word	index@(_Z4convPfS_S_iiii)
        /*0014*/ 	.word	0x00000000


	//----- nvinfo : EIATTR_MIN_STACK_SIZE
	.align		4
.L_3:
        /*0018*/ 	.byte	0x04, 0x12
        /*001a*/ 	.short	(.L_5 - .L_4)
	.align		4
.L_4:
        /*001c*/ 	.word	index@(_Z4convPfS_S_iiii)
        /*0020*/ 	.word	0x00000000
.L_5:


//--------------------- .nv.compat                --------------------------
	.section	.nv.compat,"",@"SHT_CUDA_COMPAT_INFO"
	.align	4
        /*0000*/ 	.byte	0x02, 0x09, 0x00, 0x00, 0x02, 0x02, 0x01, 0x00, 0x02, 0x05, 0x05, 0x00, 0x03, 0x07, 0x01, 0x01
        /*0010*/ 	.byte	0x02, 0x03, 0x00, 0x00, 0x02, 0x06, 0x01, 0x00, 0x04, 0x0b, 0x08, 0x00, 0x09, 0x00, 0x00, 0x00
        /*0020*/ 	.byte	0x00, 0x00, 0x00, 0x00


//--------------------- .nv.info._Z4convPfS_S_iiii --------------------------
	.section	.nv.info._Z4convPfS_S_iiii,"",@"SHT_CUDA_INFO"
	.sectionflags	@""
	.align	4


	//----- nvinfo : EIATTR_CUDA_API_VERSION
	.align		4
        /*0000*/ 	.byte	0x04, 0x37
        /*0002*/ 	.short	(.L_7 - .L_6)
.L_6:
        /*0004*/ 	.word	0x00000082


	//----- nvinfo : EIATTR_KPARAM_INFO
	.align		4
.L_7:
        /*0008*/ 	.byte	0x04, 0x17
        /*000a*/ 	.short	(.L_9 - .L_8)
.L_8:
        /*000c*/ 	.word	0x00000000
        /*0010*/ 	.short	0x0006
        /*0012*/ 	.short	0x0024
        /*0014*/ 	.byte	0x00, 0xf0, 0x11, 0x00


	//----- nvinfo : EIATTR_KPARAM_INFO
	.align		4
.L_9:
        /*0018*/ 	.byte	0x04, 0x17
        /*001a*/ 	.short	(.L_11 - .L_10)
.L_10:
        /*001c*/ 	.word	0x00000000
        /*0020*/ 	.short	0x0005
        /*0022*/ 	.short	0x0020
        /*0024*/ 	.byte	0x00, 0xf0, 0x11, 0x00


	//----- nvinfo : EIATTR_KPARAM_INFO
	.align		4
.L_11:
        /*0028*/ 	.byte	0x04, 0x17
        /*002a*/ 	.short	(.L_13 - .L_12)
.L_12:
        /*002c*/ 	.word	0x00000000
        /*0030*/ 	.short	0x0004
        /*0032*/ 	.short	0x001c
        /*0034*/ 	.byte	0x00, 0xf0, 0x11, 0x00


	//----- nvinfo : EIATTR_KPARAM_INFO
	.align		4
.L_13:
        /*0038*/ 	.byte	0x04, 0x17
        /*003a*/ 	.short	(.L_15 - .L_14)
.L_14:
        /*003c*/ 	.word	0x00000000
        /*0040*/ 	.short	0x0003
        /*0042*/ 	.short	0x0018
        /*0044*/ 	.byte	0x00, 0xf0, 0x11, 0x00


	//----- nvinfo : EIATTR_KPARAM_INFO
	.align		4
.L_15:
        /*0048*/ 	.byte	0x04, 0x17
        /*004a*/ 	.short	(.L_17 - .L_16)
.L_16:
        /*004c*/ 	.word	0x00000000
        /*0050*/ 	.short	0x0002
        /*0052*/ 	.short	0x0010
        /*0054*/ 	.byte	0x00, 0xf5, 0x21, 0x00


	//----- nvinfo : EIATTR_KPARAM_INFO
	.align		4
.L_17:
        /*0058*/ 	.byte	0x04, 0x17
        /*005a*/ 	.short	(.L_19 - .L_18)
.L_18:
        /*005c*/ 	.word	0x00000000
        /*0060*/ 	.short	0x0001
        /*0062*/ 	.short	0x0008
        /*0064*/ 	.byte	0x00, 0xf5, 0x21, 0x00


	//----- nvinfo : EIATTR_KPARAM_INFO
	.align		4
.L_19:
        /*0068*/ 	.byte	0x04, 0x17
        /*006a*/ 	.short	(.L_21 - .L_20)
.L_20:
        /*006c*/ 	.word	0x00000000
        /*0070*/ 	.short	0x0000
        /*0072*/ 	.short	0x0000
        /*0074*/ 	.byte	0x00, 0xf5, 0x21, 0x00


	//----- nvinfo : EIATTR_SPARSE_MMA_MASK
	.align		4
.L_21:
        /*0078*/ 	.byte	0x03, 0x50
        /*007a*/ 	.short	0x0000


	//----- nvinfo : EIATTR_MAXREG_COUNT
	.align		4
        /*007c*/ 	.byte	0x03, 0x1b
        /*007e*/ 	.short	0x00ff


	//----- nvinfo : EIATTR_MERCURY_ISA_VERSION
	.align		4
        /*0080*/ 	.byte	0x03, 0x5f
        /*0082*/ 	.short	0x0101


	//----- nvinfo : EIATTR_VRC_CTA_INIT_COUNT
	.align		4
        /*0084*/ 	.byte	0x02, 0x4a
	.zero		1
	.zero		1


	//----- nvinfo : EIATTR_EXIT_INSTR_OFFSETS
	.align		4
        /*0088*/ 	.byte	0x04, 0x1c
        /*008a*/ 	.short	(.L_23 - .L_22)


	//   ....[0]....
.L_22:
        /*008c*/ 	.word	0x00000030


	//   ....[1]....
        /*0090*/ 	.word	0x00000420


	//----- nvinfo : EIATTR_CBANK_PARAM_SIZE
	.align		4
.L_23:
        /*0094*/ 	.byte	0x03, 0x19
        /*0096*/ 	.short	0x0028


	//----- nvinfo : EIATTR_PARAM_CBANK
	.align		4
        /*0098*/ 	.byte	0x04, 0x0a
        /*009a*/ 	.short	(.L_25 - .L_24)
	.align		4
.L_24:
        /*009c*/ 	.word	index@(.nv.constant0._Z4convPfS_S_iiii)
        /*00a0*/ 	.short	0x0380
        /*00a2*/ 	.short	0x0028


	//----- nvinfo : EIATTR_SW_WAR
	.align		4
.L_25:
        /*00a4*/ 	.byte	0x04, 0x36
        /*00a6*/ 	.short	(.L_27 - .L_26)
.L_26:
        /*00a8*/ 	.word	0x00000008
.L_27:


//--------------------- .nv.callgraph             --------------------------
	.section	.nv.callgraph,"",@"SHT_CUDA_CALLGRAPH"
	.align	4
	.sectionentsize	8
	.align		4
        /*0000*/ 	.word	0x00000000
	.align		4
        /*0004*/ 	.word	0xffffffff
	.align		4
        /*0008*/ 	.word	0x00000000
	.align		4
        /*000c*/ 	.word	0xfffffffe
	.align		4
        /*0010*/ 	.word	0x00000000
	.align		4
        /*0014*/ 	.word	0xfffffffd
	.align		4
        /*0018*/ 	.word	0x00000000
	.align		4
        /*001c*/ 	.word	0xfffffffc


//--------------------- .text._Z4convPfS_S_iiii   --------------------------
	.section	.text._Z4convPfS_S_iiii,"ax",@progbits
	.align	128
        .global         _Z4convPfS_S_iiii
        .type           _Z4convPfS_S_iiii,@function
        .size           _Z4convPfS_S_iiii,(.L_x_2 - _Z4convPfS_S_iiii)
        .other          _Z4convPfS_S_iiii,@"STO_CUDA_ENTRY STV_DEFAULT"
_Z4convPfS_S_iiii:
.text._Z4convPfS_S_iiii:
[----:B------:R-:W-:Y:S08]  /*0000*/  LDC R1, c[0x0][0x37c] ;  /* 0x0000df00ff017b82 */ /* 0x000ff00000000800 */
[----:B------:R-:W0:Y:S02]  /*0010*/  LDC R0, c[0x0][0x3a0] ;  /* 0x0000e800ff007b82 */ /* 0x000e240000000800 */
[----:B0-----:R-:W-:-:S13]  /*0020*/  ISETP.GE.AND P0, PT, R0, 0x1, PT ;  /* 0x000000010000780c */ /* 0x001fda0003f06270 */
[----:B------:R-:W-:Y:S05]  /*0030*/  @!P0 EXIT ;  /* 0x000000000000894d */ /* 0x000fea0003800000 */
[----:B------:R-:W0:Y:S01]  /*0040*/  S2R R9, SR_TID.Y ;  /* 0x0000000000097919 */ /* 0x000e220000002200 */
[----:B------:R-:W0:Y:S01]  /*0050*/  S2UR UR6, SR_CTAID.X ;  /* 0x00000000000679c3 */ /* 0x000e220000002500 */
[----:B------:R-:W1:Y:S01]  /*0060*/  LDCU.64 UR4, c[0x0][0x358] ;  /* 0x00006b00ff0477ac */ /* 0x000e620008000a00 */
[----:B------:R-:W2:Y:S06]  /*0070*/  S2R R12, SR_TID.X ;  /* 0x00000000000c7919 */ /* 0x000eac0000002100 */
[----:B------:R-:W0:Y:S08]  /*0080*/  LDC.64 R2, c[0x0][0x398] ;  /* 0x0000e600ff027b82 */ /* 0x000e300000000a00 */
[----:B------:R-:W3:Y:S01]  /*0090*/  LDC.64 R4, c[0x0][0x380] ;  /* 0x0000e000ff047b82 */ /* 0x000ee20000000a00 */
[----:B0-----:R-:W-:-:S04]  /*00a0*/  IMAD R7, R3, UR6, R9 ;  /* 0x0000000603077c24 */ /* 0x001fc8000f8e0209 */
[----:B------:R-:W-:-:S05]  /*00b0*/  IMAD R7, R7, R2, R2 ;  /* 0x0000000207077224 */ /* 0x000fca00078e0202 */
[----:B--2---:R-:W-:-:S05]  /*00c0*/  IADD3 R7, PT, PT, R12, 0x1, R7 ;  /* 0x000000010c077810 */ /* 0x004fca0007ffe007 */
[----:B---3--:R-:W-:-:S05]  /*00d0*/  IMAD.WIDE R4, R7, 0x4, R4 ;  /* 0x0000000407047825 */ /* 0x008fca00078e0204 */
[----:B-1----:R0:W5:Y:S01]  /*00e0*/  LDG.E R17, desc[UR4][R4.64] ;  /* 0x0000000404117981 */ /* 0x002162000c1e1900 */
[C---:B------:R-:W-:Y:S01]  /*00f0*/  IMAD R13, R0.reuse, UR6, RZ ;  /* 0x00000006000d7c24 */ /* 0x040fe2000f8e02ff */
[----:B------:R-:W-:Y:S01]  /*0100*/  IADD3 R0, PT, PT, -R0, RZ, RZ ;  /* 0x000000ff00007210 */ /* 0x000fe20007ffe1ff */
[----:B------:R-:W-:-:S03]  /*0110*/  IMAD R12, R9, R2, R12 ;  /* 0x00000002090c7224 */ /* 0x000fc600078e020c */
[----:B------:R-:W-:-:S07]  /*0120*/  LEA R13, R13, R13, 0x3 ;  /* 0x0000000d0d0d7211 */ /* 0x000fce00078e18ff */
.L_x_0:
[----:B------:R-:W1:Y:S08]  /*0130*/  LDC.64 R6, c[0x0][0x388] ;  /* 0x0000e200ff067b82 */ /* 0x000e700000000a00 */
[----:B--2---:R-:W2:Y:S01]  /*0140*/  LDC.64 R8, c[0x0][0x390] ;  /* 0x0000e400ff087b82 */ /* 0x004ea20000000a00 */
[----:B-1----:R-:W-:-:S05]  /*0150*/  IMAD.WIDE R6, R12, 0x4, R6 ;  /* 0x000000040c067825 */ /* 0x002fca00078e0206 */
[----:B------:R-:W3:Y:S01]  /*0160*/  LDG.E R10, desc[UR4][R6.64] ;  /* 0x00000004060a7981 */ /* 0x000ee2000c1e1900 */
[----:B--2---:R-:W-:-:S05]  /*0170*/  IMAD.WIDE R8, R13, 0x4, R8 ;  /* 0x000000040d087825 */ /* 0x004fca00078e0208 */
[----:B------:R-:W3:Y:S02]  /*0180*/  LDG.E R11, desc[UR4][R8.64] ;  /* 0x00000004080b7981 */ /* 0x000ee4000c1e1900 */
[----:B---3-5:R-:W-:Y:S01]  /*0190*/  FFMA R17, R10, R11, R17 ;  /* 0x0000000b0a117223 */ /* 0x028fe20000000011 */
[----:B------:R-:W-:-:S04]  /*01a0*/  IMAD.WIDE R10, R2, 0x4, R6 ;  /* 0x00000004020a7825 */ /* 0x000fc800078e0206 */
[----:B------:R1:W-:Y:S04]  /*01b0*/  STG.E desc[UR4][R4.64], R17 ;  /* 0x0000001104007986 */ /* 0x0003e8000c101904 */
[----:B------:R-:W2:Y:S04]  /*01c0*/  LDG.E R15, desc[UR4][R8.64+0xc] ;  /* 0x00000c04080f7981 */ /* 0x000ea8000c1e1900 */
[----:B------:R-:W2:Y:S02]  /*01d0*/  LDG.E R14, desc[UR4][R10.64] ;  /* 0x000000040a0e7981 */ /* 0x000ea4000c1e1900 */
[----:B--2---:R-:W-:Y:S01]  /*01e0*/  FFMA R19, R14, R15, R17 ;  /* 0x0000000f0e137223 */ /* 0x004fe20000000011 */
[----:B------:R-:W-:-:S04]  /*01f0*/  IMAD.WIDE R14, R2, 0x4, R10 ;  /* 0x00000004020e7825 */ /* 0x000fc800078e020a */
[----:B------:R2:W-:Y:S04]  /*0200*/  STG.E desc[UR4][R4.64], R19 ;  /* 0x0000001304007986 */ /* 0x0005e8000c101904 */
[----:B------:R-:W3:Y:S04]  /*0210*/  LDG.E R18, desc[UR4][R8.64+0x18] ;  /* 0x0000180408127981 */ /* 0x000ee8000c1e1900 */
[----:B------:R-:W3:Y:S02]  /*0220*/  LDG.E R16, desc[UR4][R14.64] ;  /* 0x000000040e107981 */ /* 0x000ee4000c1e1900 */
[----:B---3--:R-:W-:-:S05]  /*0230*/  FFMA R21, R16, R18, R19 ;  /* 0x0000001210157223 */ /* 0x008fca0000000013 */
[----:B------:R3:W-:Y:S04]  /*0240*/  STG.E desc[UR4][R4.64], R21 ;  /* 0x0000001504007986 */ /* 0x0007e8000c101904 */
[----:B------:R-:W4:Y:S04]  /*0250*/  LDG.E R16, desc[UR4][R6.64+0x4] ;  /* 0x0000040406107981 */ /* 0x000f28000c1e1900 */
[----:B-1----:R-:W4:Y:S02]  /*0260*/  LDG.E R17, desc[UR4][R8.64+0x4] ;  /* 0x0000040408117981 */ /* 0x002f24000c1e1900 */
[----:B----4-:R-:W-:-:S05]  /*0270*/  FFMA R17, R16, R17, R21 ;  /* 0x0000001110117223 */ /* 0x010fca0000000015 */
[----:B------:R-:W-:Y:S04]  /*0280*/  STG.E desc[UR4][R4.64], R17 ;  /* 0x0000001104007986 */ /* 0x000fe8000c101904 */
[----:B------:R-:W2:Y:S04]  /*0290*/  LDG.E R16, desc[UR4][R10.64+0x4] ;  /* 0x000004040a107981 */ /* 0x000ea8000c1e1900 */
[----:B------:R-:W2:Y:S02]  /*02a0*/  LDG.E R18, desc[UR4][R8.64+0x10] ;  /* 0x0000100408127981 */ /* 0x000ea4000c1e1900 */
[----:B--2---:R-:W-:-:S05]  /*02b0*/  FFMA R19, R16, R18, R17 ;  /* 0x0000001210137223 */ /* 0x004fca0000000011 */
[----:B------:R1:W-:Y:S04]  /*02c0*/  STG.E desc[UR4][R4.64], R19 ;  /* 0x0000001304007986 */ /* 0x0003e8000c101904 */
[----:B------:R-:W3:Y:S04]  /*02d0*/  LDG.E R16, desc[UR4][R14.64+0x4] ;  /* 0x000004040e107981 */ /* 0x000ee8000c1e1900 */
[----:B------:R-:W3:Y:S02]  /*02e0*/  LDG.E R18, desc[UR4][R8.64+0x1c] ;  /* 0x00001c0408127981 */ /* 0x000ee4000c1e1900 */
[----:B---3--:R-:W-:-:S05]  /*02f0*/  FFMA R21, R16, R18, R19 ;  /* 0x0000001210157223 */ /* 0x008fca0000000013 */
[----:B------:R2:W-:Y:S04]  /*0300*/  STG.E desc[UR4][R4.64], R21 ;  /* 0x0000001504007986 */ /* 0x0005e8000c101904 */
[----:B------:R-:W3:Y:S04]  /*0310*/  LDG.E R6, desc[UR4][R6.64+0x8] ;  /* 0x0000080406067981 */ /* 0x000ee8000c1e1900 */
[----:B------:R-:W3:Y:S02]  /*0320*/  LDG.E R16, desc[UR4][R8.64+0x8] ;  /* 0x0000080408107981 */ /* 0x000ee4000c1e1900 */
[----:B---3--:R-:W-:-:S05]  /*0330*/  FFMA R23, R6, R16, R21 ;  /* 0x0000001006177223 */ /* 0x008fca0000000015 */
[----:B------:R2:W-:Y:S04]  /*0340*/  STG.E desc[UR4][R4.64], R23 ;  /* 0x0000001704007986 */ /* 0x0005e8000c101904 */
[----:B------:R-:W1:Y:S04]  /*0350*/  LDG.E R10, desc[UR4][R10.64+0x8] ;  /* 0x000008040a0a7981 */ /* 0x000e68000c1e1900 */
[----:B------:R-:W1:Y:S01]  /*0360*/  LDG.E R16, desc[UR4][R8.64+0x14] ;  /* 0x0000140408107981 */ /* 0x000e62000c1e1900 */
[----:B------:R-:W-:Y:S01]  /*0370*/  IADD3 R0, PT, PT, R0, 0x1, RZ ;  /* 0x0000000100007810 */ /* 0x000fe20007ffe0ff */
[----:B-1----:R-:W-:-:S05]  /*0380*/  FFMA R19, R10, R16, R23 ;  /* 0x000000100a137223 */ /* 0x002fca0000000017 */
[----:B------:R2:W-:Y:S04]  /*0390*/  STG.E desc[UR4][R4.64], R19 ;  /* 0x0000001304007986 */ /* 0x0005e8000c101904 */
[----:B------:R-:W3:Y:S04]  /*03a0*/  LDG.E R14, desc[UR4][R14.64+0x8] ;  /* 0x000008040e0e7981 */ /* 0x000ee8000c1e1900 */
[----:B------:R-:W3:Y:S01]  /*03b0*/  LDG.E R17, desc[UR4][R8.64+0x20] ;  /* 0x0000200408117981 */ /* 0x000ee2000c1e1900 */
[----:B------:R-:W-:Y:S01]  /*03c0*/  ISETP.NE.AND P0, PT, R0, RZ, PT ;  /* 0x000000ff0000720c */ /* 0x000fe20003f05270 */
[----:B------:R-:W-:Y:S01]  /*03d0*/  IMAD R12, R3, R2, R12 ;  /* 0x00000002030c7224 */ /* 0x000fe200078e020c */
[----:B------:R-:W-:Y:S01]  /*03e0*/  IADD3 R13, PT, PT, R13, 0x9, RZ ;  /* 0x000000090d0d7810 */ /* 0x000fe20007ffe0ff */
[----:B---3--:R-:W-:-:S05]  /*03f0*/  FFMA R17, R14, R17, R19 ;  /* 0x000000110e117223 */ /* 0x008fca0000000013 */
[----:B------:R2:W-:Y:S05]  /*0400*/  STG.E desc[UR4][R4.64], R17 ;  /* 0x0000001104007986 */ /* 0x0005ea000c101904 */
[----:B------:R-:W-:Y:S05]  /*0410*/  @P0 BRA `(.L_x_0) ;  /* 0xfffffffc00440947 */ /* 0x000fea000383ffff */
[----:B------:R-:W-:Y:S05]  /*0420*/  EXIT ;  /* 0x000000000000794d */ /* 0x000fea0003800000 */
.L_x_1:
[----:B------:R-:W-:-:S00]  /*0430*/  BRA `(.L_x_1) ;  /* 0xfffffffc00fc7947 */ /* 0x000fc0000383ffff */
[----:B------:R-:W-:-:S00]  /*0440*/  NOP ;  /* 0x0000000000007918 */ /* 0x000fc00000000000 */
        /* <DEDUP_REMOVED lines=11> */
.L_x_2:


//--------------------- .nv.shared.reserved.0     --------------------------
	.section	.nv.shared.reserved.0,"aw",@nobits
	.weak		__nv_reservedSMEM_offset_0_alias
	.size		__nv_reservedSMEM_offset_0_alias, 0, 64
	.other		__nv_reservedSMEM_offset_0_alias,@"STO_CUDA_RESERVED_SHARED STV_DEFAULT"
__nv_reservedSMEM_offset_0_alias:
	.zero		0
	.zero		64


//--------------------- .nv.constant0._Z4convPfS_S_iiii --------------------------
	.section	.nv.constant0._Z4convPfS_S_iiii,"a",@progbits
	.sectionflags	@""
	.align	4
.nv.constant0._Z4convPfS_S_iiii:
	.zero		936


//--------------------- SYMBOLS --------------------------

	.type		.nv.reservedSmem.offset0,@object
	.size		.nv.reservedSmem.offset0,0x4
